//
// Generated by NVIDIA NVVM Compiler
//
// Compiler Build ID: CL-36424714
// Cuda compilation tools, release 13.0, V13.0.88
// Based on NVVM 20.0.0
//

.version 9.0
.target sm_100
.address_size 64

	// .globl	_Z16tiling_reg_blockPfS_S_iii
// _ZZ16tiling_reg_blockPfS_S_iiiE6tile_a has been demoted
// _ZZ16tiling_reg_blockPfS_S_iiiE6tile_b has been demoted

.visible .entry _Z16tiling_reg_blockPfS_S_iii(
	.param .u64 .ptr .align 1 _Z16tiling_reg_blockPfS_S_iii_param_0,
	.param .u64 .ptr .align 1 _Z16tiling_reg_blockPfS_S_iii_param_1,
	.param .u64 .ptr .align 1 _Z16tiling_reg_blockPfS_S_iii_param_2,
	.param .u32 _Z16tiling_reg_blockPfS_S_iii_param_3,
	.param .u32 _Z16tiling_reg_blockPfS_S_iii_param_4,
	.param .u32 _Z16tiling_reg_blockPfS_S_iii_param_5
)
{
	.reg .pred 	%p<77>;
	.reg .b32 	%r<109>;
	.reg .b32 	%f<155>;
	.reg .b64 	%rd<42>;
	// demoted variable
	.shared .align 4 .b8 _ZZ16tiling_reg_blockPfS_S_iiiE6tile_a[4096];
	// demoted variable
	.shared .align 4 .b8 _ZZ16tiling_reg_blockPfS_S_iiiE6tile_b[4096];
	ld.param.u64 	%rd11, [_Z16tiling_reg_blockPfS_S_iii_param_0];
	ld.param.u64 	%rd12, [_Z16tiling_reg_blockPfS_S_iii_param_2];
	ld.param.u32 	%r46, [_Z16tiling_reg_blockPfS_S_iii_param_3];
	ld.param.u32 	%r47, [_Z16tiling_reg_blockPfS_S_iii_param_4];
	ld.param.u32 	%r48, [_Z16tiling_reg_blockPfS_S_iii_param_5];
	cvta.to.global.u64 	%rd1, %rd11;
	cvta.to.global.u64 	%rd2, %rd12;
	mov.u32 	%r49, %ctaid.y;
	shl.b32 	%r50, %r49, 5;
	mov.u32 	%r1, %tid.y;
	shl.b32 	%r51, %r1, 2;
	add.s32 	%r2, %r50, %r51;
	mov.u32 	%r52, %ctaid.x;
	shl.b32 	%r53, %r52, 5;
	mov.u32 	%r3, %tid.x;
	shl.b32 	%r4, %r3, 2;
	add.s32 	%r5, %r53, %r4;
	setp.lt.s32 	%p1, %r48, 1;
	mov.f32 	%f107, 0f00000000;
	mov.f32 	%f108, %f107;
	mov.f32 	%f109, %f107;
	mov.f32 	%f110, %f107;
	mov.f32 	%f111, %f107;
	mov.f32 	%f112, %f107;
	mov.f32 	%f113, %f107;
	mov.f32 	%f114, %f107;
	mov.f32 	%f115, %f107;
	mov.f32 	%f116, %f107;
	mov.f32 	%f117, %f107;
	mov.f32 	%f118, %f107;
	mov.f32 	%f119, %f107;
	mov.f32 	%f120, %f107;
	mov.f32 	%f121, %f107;
	mov.f32 	%f122, %f107;
	@%p1 bra 	$L__BB0_31;
	mad.lo.s32 	%r6, %r3, -3, %r5;
	shl.b32 	%r7, %r48, 3;
	mov.b32 	%r99, 0;
	mov.f32 	%f107, 0f00000000;
$L__BB0_2:
	shl.b32 	%r56, %r1, 7;
	add.s32 	%r57, %r56, %r4;
	add.s32 	%r58, %r57, 64;
	mov.u32 	%r59, _ZZ16tiling_reg_blockPfS_S_iiiE6tile_a;
	add.s32 	%r100, %r59, %r58;
	mov.u32 	%r60, _ZZ16tiling_reg_blockPfS_S_iiiE6tile_b;
	add.s32 	%r103, %r60, %r58;
	shl.b32 	%r61, %r99, 5;
	add.s32 	%r11, %r3, %r61;
	add.s32 	%r106, %r1, %r61;
	mov.u32 	%r62, %ctaid.x;
	shl.b32 	%r63, %r62, 5;
	add.s32 	%r64, %r3, %r63;
	mad.lo.s32 	%r105, %r47, %r106, %r64;
	mov.u32 	%r65, %ctaid.y;
	shl.b32 	%r66, %r65, 5;
	add.s32 	%r104, %r1, %r66;
	mul.lo.s32 	%r101, %r48, %r104;
	add.s32 	%r102, %r11, %r101;
	mov.b32 	%r107, 0;
	cvt.u64.u32 	%rd18, %r11;
$L__BB0_3:
	setp.ge.s32 	%p2, %r11, %r48;
	setp.ge.s32 	%p3, %r104, %r46;
	or.pred  	%p4, %p3, %p2;
	@%p4 bra 	$L__BB0_5;
	mul.wide.u32 	%rd13, %r102, 4;
	add.s64 	%rd14, %rd1, %rd13;
	ld.global.f32 	%f67, [%rd14];
	st.shared.f32 	[%r100+-64], %f67;
	bra.uni 	$L__BB0_6;
$L__BB0_5:
	mov.b32 	%r67, 0;
	st.shared.u32 	[%r100+-64], %r67;
$L__BB0_6:
	ld.param.u64 	%rd41, [_Z16tiling_reg_blockPfS_S_iii_param_1];
	setp.ge.s32 	%p5, %r106, %r48;
	setp.ge.s32 	%p6, %r6, %r47;
	cvta.to.global.u64 	%rd15, %rd41;
	mul.wide.s32 	%rd16, %r105, 4;
	add.s64 	%rd3, %rd15, %rd16;
	or.pred  	%p7, %p5, %p6;
	@%p7 bra 	$L__BB0_8;
	ld.global.f32 	%f68, [%rd3];
	st.shared.f32 	[%r103+-64], %f68;
	bra.uni 	$L__BB0_9;
$L__BB0_8:
	mov.b32 	%r68, 0;
	st.shared.u32 	[%r103+-64], %r68;
$L__BB0_9:
	setp.lt.s32 	%p8, %r104, %r46;
	add.s32 	%r69, %r11, 8;
	setp.lt.s32 	%p9, %r69, %r48;
	and.pred  	%p10, %p8, %p9;
	cvt.u64.u32 	%rd17, %r101;
	add.s64 	%rd19, %rd18, %rd17;
	shl.b64 	%rd20, %rd19, 2;
	add.s64 	%rd4, %rd1, %rd20;
	@%p10 bra 	$L__BB0_11;
	mov.b32 	%r70, 0;
	st.shared.u32 	[%r100+-32], %r70;
	bra.uni 	$L__BB0_12;
$L__BB0_11:
	ld.global.f32 	%f69, [%rd4+32];
	st.shared.f32 	[%r100+-32], %f69;
$L__BB0_12:
	setp.lt.s32 	%p11, %r106, %r48;
	add.s32 	%r71, %r6, 8;
	setp.lt.s32 	%p12, %r71, %r47;
	and.pred  	%p13, %p11, %p12;
	@%p13 bra 	$L__BB0_14;
	mov.b32 	%r72, 0;
	st.shared.u32 	[%r103+-32], %r72;
	bra.uni 	$L__BB0_15;
$L__BB0_14:
	ld.global.f32 	%f70, [%rd3+32];
	st.shared.f32 	[%r103+-32], %f70;
$L__BB0_15:
	add.s32 	%r73, %r11, 16;
	setp.lt.s32 	%p15, %r73, %r48;
	and.pred  	%p16, %p8, %p15;
	@%p16 bra 	$L__BB0_17;
	mov.b32 	%r74, 0;
	st.shared.u32 	[%r100], %r74;
	bra.uni 	$L__BB0_18;
$L__BB0_17:
	ld.global.f32 	%f71, [%rd4+64];
	st.shared.f32 	[%r100], %f71;
$L__BB0_18:
	add.s32 	%r75, %r6, 16;
	setp.lt.s32 	%p18, %r75, %r47;
	and.pred  	%p19, %p11, %p18;
	@%p19 bra 	$L__BB0_20;
	mov.b32 	%r76, 0;
	st.shared.u32 	[%r103], %r76;
	bra.uni 	$L__BB0_21;
$L__BB0_20:
	ld.global.f32 	%f72, [%rd3+64];
	st.shared.f32 	[%r103], %f72;
$L__BB0_21:
	add.s32 	%r77, %r11, 24;
	setp.lt.s32 	%p21, %r77, %r48;
	and.pred  	%p22, %p8, %p21;
	@%p22 bra 	$L__BB0_23;
	mov.b32 	%r78, 0;
	st.shared.u32 	[%r100+32], %r78;
	bra.uni 	$L__BB0_24;
$L__BB0_23:
	ld.global.f32 	%f73, [%rd4+96];
	st.shared.f32 	[%r100+32], %f73;
$L__BB0_24:
	add.s32 	%r79, %r6, 24;
	setp.lt.s32 	%p24, %r79, %r47;
	and.pred  	%p25, %p11, %p24;
	@%p25 bra 	$L__BB0_26;
	mov.b32 	%r80, 0;
	st.shared.u32 	[%r103+32], %r80;
	bra.uni 	$L__BB0_27;
$L__BB0_26:
	ld.global.f32 	%f74, [%rd3+96];
	st.shared.f32 	[%r103+32], %f74;
$L__BB0_27:
	add.s32 	%r25, %r107, 8;
	add.s32 	%r106, %r106, 8;
	shl.b32 	%r81, %r47, 3;
	add.s32 	%r105, %r105, %r81;
	add.s32 	%r104, %r104, 8;
	add.s32 	%r103, %r103, 1024;
	add.s32 	%r102, %r102, %r7;
	add.s32 	%r101, %r101, %r7;
	add.s32 	%r100, %r100, 1024;
	setp.lt.u32 	%p26, %r107, 24;
	mov.u32 	%r107, %r25;
	@%p26 bra 	$L__BB0_3;
	bar.sync 	0;
	mov.b32 	%r108, 0;
$L__BB0_29:
	shl.b32 	%r83, %r108, 2;
	mov.u32 	%r84, _ZZ16tiling_reg_blockPfS_S_iiiE6tile_a;
	add.s32 	%r85, %r84, %r83;
	shl.b32 	%r86, %r108, 7;
	mov.u32 	%r87, _ZZ16tiling_reg_blockPfS_S_iiiE6tile_b;
	add.s32 	%r88, %r87, %r86;
	shl.b32 	%r89, %r4, 2;
	add.s32 	%r90, %r88, %r89;
	shl.b32 	%r91, %r1, 9;
	add.s32 	%r92, %r85, %r91;
	ld.shared.f32 	%f75, [%r92];
	ld.shared.f32 	%f76, [%r90];
	fma.rn.f32 	%f77, %f75, %f76, %f122;
	ld.shared.f32 	%f78, [%r90+4];
	fma.rn.f32 	%f79, %f75, %f78, %f121;
	ld.shared.f32 	%f80, [%r90+8];
	fma.rn.f32 	%f81, %f75, %f80, %f120;
	ld.shared.f32 	%f82, [%r90+12];
	fma.rn.f32 	%f83, %f75, %f82, %f119;
	ld.shared.f32 	%f84, [%r92+128];
	fma.rn.f32 	%f85, %f84, %f76, %f118;
	fma.rn.f32 	%f86, %f84, %f78, %f117;
	fma.rn.f32 	%f87, %f84, %f80, %f116;
	fma.rn.f32 	%f88, %f84, %f82, %f115;
	ld.shared.f32 	%f89, [%r92+256];
	fma.rn.f32 	%f90, %f89, %f76, %f114;
	fma.rn.f32 	%f91, %f89, %f78, %f113;
	fma.rn.f32 	%f92, %f89, %f80, %f112;
	fma.rn.f32 	%f93, %f89, %f82, %f111;
	ld.shared.f32 	%f94, [%r92+384];
	fma.rn.f32 	%f95, %f94, %f76, %f110;
	fma.rn.f32 	%f96, %f94, %f78, %f109;
	fma.rn.f32 	%f97, %f94, %f80, %f108;
	fma.rn.f32 	%f98, %f94, %f82, %f107;
	ld.shared.f32 	%f99, [%r92+4];
	ld.shared.f32 	%f100, [%r90+128];
	fma.rn.f32 	%f122, %f99, %f100, %f77;
	ld.shared.f32 	%f101, [%r90+132];
	fma.rn.f32 	%f121, %f99, %f101, %f79;
	ld.shared.f32 	%f102, [%r90+136];
	fma.rn.f32 	%f120, %f99, %f102, %f81;
	ld.shared.f32 	%f103, [%r90+140];
	fma.rn.f32 	%f119, %f99, %f103, %f83;
	ld.shared.f32 	%f104, [%r92+132];
	fma.rn.f32 	%f118, %f104, %f100, %f85;
	fma.rn.f32 	%f117, %f104, %f101, %f86;
	fma.rn.f32 	%f116, %f104, %f102, %f87;
	fma.rn.f32 	%f115, %f104, %f103, %f88;
	ld.shared.f32 	%f105, [%r92+260];
	fma.rn.f32 	%f114, %f105, %f100, %f90;
	fma.rn.f32 	%f113, %f105, %f101, %f91;
	fma.rn.f32 	%f112, %f105, %f102, %f92;
	fma.rn.f32 	%f111, %f105, %f103, %f93;
	ld.shared.f32 	%f106, [%r92+388];
	fma.rn.f32 	%f110, %f106, %f100, %f95;
	fma.rn.f32 	%f109, %f106, %f101, %f96;
	fma.rn.f32 	%f108, %f106, %f102, %f97;
	fma.rn.f32 	%f107, %f106, %f103, %f98;
	add.s32 	%r108, %r108, 2;
	setp.ne.s32 	%p27, %r108, 32;
	@%p27 bra 	$L__BB0_29;
	bar.sync 	0;
	add.s32 	%r99, %r99, 1;
	add.s32 	%r93, %r48, 31;
	shr.u32 	%r94, %r93, 5;
	setp.ne.s32 	%p28, %r99, %r94;
	@%p28 bra 	$L__BB0_2;
$L__BB0_31:
	setp.ge.s32 	%p29, %r2, %r46;
	mul.lo.s32 	%r36, %r2, %r47;
	setp.ge.s32 	%p30, %r5, %r47;
	or.pred  	%p31, %p29, %p30;
	@%p31 bra 	$L__BB0_33;
	add.s32 	%r95, %r5, %r36;
	mul.wide.s32 	%rd21, %r95, 4;
	add.s64 	%rd22, %rd2, %rd21;
	st.global.f32 	[%rd22], %f122;
$L__BB0_33:
	setp.ge.s32 	%p32, %r2, %r46;
	add.s32 	%r37, %r5, 1;
	setp.ge.s32 	%p33, %r37, %r47;
	cvt.s64.s32 	%rd23, %r36;
	cvt.s64.s32 	%rd5, %r5;
	add.s64 	%rd24, %rd5, %rd23;
	shl.b64 	%rd25, %rd24, 2;
	add.s64 	%rd6, %rd2, %rd25;
	or.pred  	%p34, %p32, %p33;
	@%p34 bra 	$L__BB0_35;
	st.global.f32 	[%rd6+4], %f121;
$L__BB0_35:
	setp.ge.s32 	%p35, %r2, %r46;
	add.s32 	%r38, %r5, 2;
	setp.ge.s32 	%p36, %r38, %r47;
	or.pred  	%p37, %p35, %p36;
	@%p37 bra 	$L__BB0_37;
	st.global.f32 	[%rd6+8], %f120;
$L__BB0_37:
	setp.ge.s32 	%p38, %r2, %r46;
	add.s32 	%r39, %r5, 3;
	setp.ge.s32 	%p39, %r39, %r47;
	or.pred  	%p40, %p38, %p39;
	@%p40 bra 	$L__BB0_39;
	st.global.f32 	[%rd6+12], %f119;
$L__BB0_39:
	setp.ge.s32 	%p41, %r5, %r47;
	add.s32 	%r40, %r2, 1;
	setp.ge.s32 	%p42, %r40, %r46;
	add.s32 	%r41, %r36, %r47;
	or.pred  	%p43, %p42, %p41;
	@%p43 bra 	$L__BB0_41;
	add.s32 	%r96, %r5, %r41;
	mul.wide.s32 	%rd26, %r96, 4;
	add.s64 	%rd27, %rd2, %rd26;
	st.global.f32 	[%rd27], %f118;
$L__BB0_41:
	setp.ge.s32 	%p44, %r40, %r46;
	setp.ge.s32 	%p45, %r37, %r47;
	cvt.s64.s32 	%rd28, %r41;
	add.s64 	%rd29, %rd5, %rd28;
	shl.b64 	%rd30, %rd29, 2;
	add.s64 	%rd7, %rd2, %rd30;
	or.pred  	%p46, %p44, %p45;
	@%p46 bra 	$L__BB0_43;
	st.global.f32 	[%rd7+4], %f117;
$L__BB0_43:
	setp.ge.s32 	%p47, %r40, %r46;
	setp.ge.s32 	%p48, %r38, %r47;
	or.pred  	%p49, %p47, %p48;
	@%p49 bra 	$L__BB0_45;
	st.global.f32 	[%rd7+8], %f116;
$L__BB0_45:
	setp.ge.s32 	%p50, %r40, %r46;
	setp.ge.s32 	%p51, %r39, %r47;
	or.pred  	%p52, %p50, %p51;
	@%p52 bra 	$L__BB0_47;
	st.global.f32 	[%rd7+12], %f115;
$L__BB0_47:
	setp.ge.s32 	%p53, %r5, %r47;
	add.s32 	%r42, %r2, 2;
	setp.ge.s32 	%p54, %r42, %r46;
	add.s32 	%r43, %r41, %r47;
	or.pred  	%p55, %p54, %p53;
	@%p55 bra 	$L__BB0_49;
	add.s32 	%r97, %r5, %r43;
	mul.wide.s32 	%rd31, %r97, 4;
	add.s64 	%rd32, %rd2, %rd31;
	st.global.f32 	[%rd32], %f114;
$L__BB0_49:
	setp.ge.s32 	%p56, %r42, %r46;
	setp.ge.s32 	%p57, %r37, %r47;
	cvt.s64.s32 	%rd33, %r43;
	add.s64 	%rd34, %rd5, %rd33;
	shl.b64 	%rd35, %rd34, 2;
	add.s64 	%rd8, %rd2, %rd35;
	or.pred  	%p58, %p56, %p57;
	@%p58 bra 	$L__BB0_51;
	st.global.f32 	[%rd8+4], %f113;
$L__BB0_51:
	setp.ge.s32 	%p59, %r42, %r46;
	setp.ge.s32 	%p60, %r38, %r47;
	or.pred  	%p61, %p59, %p60;
	@%p61 bra 	$L__BB0_53;
	st.global.f32 	[%rd8+8], %f112;
$L__BB0_53:
	setp.ge.s32 	%p62, %r42, %r46;
	setp.ge.s32 	%p63, %r39, %r47;
	or.pred  	%p64, %p62, %p63;
	@%p64 bra 	$L__BB0_55;
	st.global.f32 	[%rd8+12], %f111;
$L__BB0_55:
	setp.ge.s32 	%p65, %r5, %r47;
	add.s32 	%r44, %r2, 3;
	setp.ge.s32 	%p66, %r44, %r46;
	add.s32 	%r45, %r43, %r47;
	or.pred  	%p67, %p66, %p65;
	@%p67 bra 	$L__BB0_57;
	add.s32 	%r98, %r5, %r45;
	mul.wide.s32 	%rd36, %r98, 4;
	add.s64 	%rd37, %rd2, %rd36;
	st.global.f32 	[%rd37], %f110;
$L__BB0_57:
	setp.ge.s32 	%p68, %r44, %r46;
	setp.ge.s32 	%p69, %r37, %r47;
	cvt.s64.s32 	%rd38, %r45;
	add.s64 	%rd39, %rd5, %rd38;
	shl.b64 	%rd40, %rd39, 2;
	add.s64 	%rd9, %rd2, %rd40;
	or.pred  	%p70, %p68, %p69;
	@%p70 bra 	$L__BB0_59;
	st.global.f32 	[%rd9+4], %f109;
$L__BB0_59:
	setp.ge.s32 	%p71, %r44, %r46;
	setp.ge.s32 	%p72, %r38, %r47;
	or.pred  	%p73, %p71, %p72;
	@%p73 bra 	$L__BB0_61;
	st.global.f32 	[%rd9+8], %f108;
$L__BB0_61:
	setp.ge.s32 	%p74, %r44, %r46;
	setp.ge.s32 	%p75, %r39, %r47;
	or.pred  	%p76, %p74, %p75;
	@%p76 bra 	$L__BB0_63;
	st.global.f32 	[%rd9+12], %f107;
$L__BB0_63:
	ret;

}


// ===== COMPILED SASS (sm_100) =====

	.target	sm_100

	.elftype	@"ET_EXEC"


//--------------------- .note.nv.tkinfo           --------------------------
	.section	.note.nv.tkinfo,"",@"SHT_NOTE"
	.sectionflags	@"SHF_NOTE_NV_TKINFO"
	.tkinfo
        /*0018*/ 	.word	0x00000002
        /*0030*/ 	.string	""
        /*0030*/ 	.string	"ptxas"
        /*0030*/ 	.string	"Cuda compilation tools, release 13.0, V13.0.88"
        /*0030*/ 	.string	"Build cuda_13.0.r13.0/compiler.36424714_0"
        /*0030*/ 	.string	"-arch sm_100 -m 64 "



//--------------------- .note.nv.cuinfo           --------------------------
	.section	.note.nv.cuinfo,"",@"SHT_NOTE"
	.sectionflags	@"SHF_NOTE_NV_CUINFO"
        /*0018*/ 	.short	0x0002
        /*001a*/ 	.short	0x0064
        /*001c*/ 	.short	0x0082
	.zero		2


//--------------------- .nv.info                  --------------------------
	.section	.nv.info,"",@"SHT_CUDA_INFO"
	.align	4


	//----- nvinfo : EIATTR_REGCOUNT
	.align		4
        /*0000*/ 	.byte	0x04, 0x2f
        /*0002*/ 	.short	(.L_1 - .L_0)
	.align		4
.L_0:
        /*0004*/ 	.word	index@(_Z16tiling_reg_blockPfS_S_iii)
        /*0008*/ 	.word	0x00000030


	//----- nvinfo : EIATTR_FRAME_SIZE
	.align		4
.L_1:
        /*000c*/ 	.byte	0x04, 0x11
        /*000e*/ 	.short	(.L_3 - .L_2)
	.align		4
.L_2:
        /*0010*/ 	.word	index@(_Z16tiling_reg_blockPfS_S_iii)
        /*0014*/ 	.word	0x00000000


	//----- nvinfo : EIATTR_MIN_STACK_SIZE
	.align		4
.L_3:
        /*0018*/ 	.byte	0x04, 0x12
        /*001a*/ 	.short	(.L_5 - .L_4)
	.align		4
.L_4:
        /*001c*/ 	.word	index@(_Z16tiling_reg_blockPfS_S_iii)
        /*0020*/ 	.word	0x00000000
.L_5:


//--------------------- .nv.compat                --------------------------
	.section	.nv.compat,"",@"SHT_CUDA_COMPAT_INFO"
	.align	4
        /*0000*/ 	.byte	0x02, 0x09, 0x00, 0x00, 0x02, 0x02, 0x01, 0x00, 0x02, 0x05, 0x05, 0x00, 0x03, 0x07, 0x01, 0x01
        /*0010*/ 	.byte	0x02, 0x03, 0x00, 0x00, 0x02, 0x06, 0x01, 0x00, 0x04, 0x0b, 0x08, 0x00, 0x09, 0x00, 0x00, 0x00
        /*0020*/ 	.byte	0x00, 0x00, 0x00, 0x00


//--------------------- .nv.info._Z16tiling_reg_blockPfS_S_iii --------------------------
	.section	.nv.info._Z16tiling_reg_blockPfS_S_iii,"",@"SHT_CUDA_INFO"
	.sectionflags	@""
	.align	4


	//----- nvinfo : EIATTR_CUDA_API_VERSION
	.align		4
        /*0000*/ 	.byte	0x04, 0x37
        /*0002*/ 	.short	(.L_7 - .L_6)
.L_6:
        /*0004*/ 	.word	0x00000082


	//----- nvinfo : EIATTR_KPARAM_INFO
	.align		4
.L_7:
        /*0008*/ 	.byte	0x04, 0x17
        /*000a*/ 	.short	(.L_9 - .L_8)
.L_8:
        /*000c*/ 	.word	0x00000000
        /*0010*/ 	.short	0x0005
        /*0012*/ 	.short	0x0020
        /*0014*/ 	.byte	0x00, 0xf0, 0x11, 0x00


	//----- nvinfo : EIATTR_KPARAM_INFO
	.align		4
.L_9:
        /*0018*/ 	.byte	0x04, 0x17
        /*001a*/ 	.short	(.L_11 - .L_10)
.L_10:
        /*001c*/ 	.word	0x00000000
        /*0020*/ 	.short	0x0004
        /*0022*/ 	.short	0x001c
        /*0024*/ 	.byte	0x00, 0xf0, 0x11, 0x00


	//----- nvinfo : EIATTR_KPARAM_INFO
	.align		4
.L_11:
        /*0028*/ 	.byte	0x04, 0x17
        /*002a*/ 	.short	(.L_13 - .L_12)
.L_12:
        /*002c*/ 	.word	0x00000000
        /*0030*/ 	.short	0x0003
        /*0032*/ 	.short	0x0018
        /*0034*/ 	.byte	0x00, 0xf0, 0x11, 0x00


	//----- nvinfo : EIATTR_KPARAM_INFO
	.align		4
.L_13:
        /*0038*/ 	.byte	0x04, 0x17
        /*003a*/ 	.short	(.L_15 - .L_14)
.L_14:
        /*003c*/ 	.word	0x00000000
        /*0040*/ 	.short	0x0002
        /*0042*/ 	.short	0x0010
        /*0044*/ 	.byte	0x00, 0xf5, 0x21, 0x00


	//----- nvinfo : EIATTR_KPARAM_INFO
	.align		4
.L_15:
        /*0048*/ 	.byte	0x04, 0x17
        /*004a*/ 	.short	(.L_17 - .L_16)
.L_16:
        /*004c*/ 	.word	0x00000000
        /*0050*/ 	.short	0x0001
        /*0052*/ 	.short	0x0008
        /*0054*/ 	.byte	0x00, 0xf5, 0x21, 0x00


	//----- nvinfo : EIATTR_KPARAM_INFO
	.align		4
.L_17:
        /*0058*/ 	.byte	0x04, 0x17
        /*005a*/ 	.short	(.L_19 - .L_18)
.L_18:
        /*005c*/ 	.word	0x00000000
        /*0060*/ 	.short	0x0000
        /*0062*/ 	.short	0x0000
        /*0064*/ 	.byte	0x00, 0xf5, 0x21, 0x00


	//----- nvinfo : EIATTR_SPARSE_MMA_MASK
	.align		4
.L_19:
        /*0068*/ 	.byte	0x03, 0x50
        /*006a*/ 	.short	0x0000


	//----- nvinfo : EIATTR_MAXREG_COUNT
	.align		4
        /*006c*/ 	.byte	0x03, 0x1b
        /*006e*/ 	.short	0x00ff


	//----- nvinfo : EIATTR_NUM_BARRIERS
	.align		4
        /*0070*/ 	.byte	0x02, 0x4c
        /*0072*/ 	.byte	0x01
	.zero		1


	//----- nvinfo : EIATTR_MERCURY_ISA_VERSION
	.align		4
        /*0074*/ 	.byte	0x03, 0x5f
        /*0076*/ 	.short	0x0101


	//----- nvinfo : EIATTR_VRC_CTA_INIT_COUNT
	.align		4
        /*0078*/ 	.byte	0x02, 0x4a
	.zero		1
	.zero		1


	//----- nvinfo : EIATTR_EXIT_INSTR_OFFSETS
	.align		4
        /*007c*/ 	.byte	0x04, 0x1c
        /*007e*/ 	.short	(.L_21 - .L_20)


	//   ....[0]....
.L_20:
        /*0080*/ 	.word	0x00000f80


	//   ....[1]....
        /*0084*/ 	.word	0x00000fa0


	//----- nvinfo : EIATTR_CBANK_PARAM_SIZE
	.align		4
.L_21:
        /*0088*/ 	.byte	0x03, 0x19
        /*008a*/ 	.short	0x0024


	//----- nvinfo : EIATTR_PARAM_CBANK
	.align		4
        /*008c*/ 	.byte	0x04, 0x0a
        /*008e*/ 	.short	(.L_23 - .L_22)
	.align		4
.L_22:
        /*0090*/ 	.word	index@(.nv.constant0._Z16tiling_reg_blockPfS_S_iii)
        /*0094*/ 	.short	0x0380
        /*0096*/ 	.short	0x0024


	//----- nvinfo : EIATTR_SW_WAR
	.align		4
.L_23:
        /*0098*/ 	.byte	0x04, 0x36
        /*009a*/ 	.short	(.L_25 - .L_24)
.L_24:
        /*009c*/ 	.word	0x00000008
.L_25:


//--------------------- .nv.callgraph             --------------------------
	.section	.nv.callgraph,"",@"SHT_CUDA_CALLGRAPH"
	.align	4
	.sectionentsize	8
	.align		4
        /*0000*/ 	.word	0x00000000
	.align		4
        /*0004*/ 	.word	0xffffffff
	.align		4
        /*0008*/ 	.word	0x00000000
	.align		4
        /*000c*/ 	.word	0xfffffffe
	.align		4
        /*0010*/ 	.word	0x00000000
	.align		4
        /*0014*/ 	.word	0xfffffffd
	.align		4
        /*0018*/ 	.word	0x00000000
	.align		4
        /*001c*/ 	.word	0xfffffffc


//--------------------- .text._Z16tiling_reg_blockPfS_S_iii --------------------------
	.section	.text._Z16tiling_reg_blockPfS_S_iii,"ax",@progbits
	.align	128
        .global         _Z16tiling_reg_blockPfS_S_iii
        .type           _Z16tiling_reg_blockPfS_S_iii,@function
        .size           _Z16tiling_reg_blockPfS_S_iii,(.L_x_5 - _Z16tiling_reg_blockPfS_S_iii)
        .other          _Z16tiling_reg_blockPfS_S_iii,@"STO_CUDA_ENTRY STV_DEFAULT"
_Z16tiling_reg_blockPfS_S_iii:
.text._Z16tiling_reg_blockPfS_S_iii:
[----:B------:R-:W-:Y:S01]  /*0000*/  LDC R1, c[0x0][0x37c] ;  /* 0x0000df00ff017b82 */ /* 0x000fe20000000800 */
[----:B------:R-:W0:Y:S01]  /*0010*/  S2R R13, SR_CTAID.Y ;  /* 0x00000000000d7919 */ /* 0x000e220000002600 */
[----:B------:R-:W1:Y:S01]  /*0020*/  LDCU UR4, c[0x0][0x3a0] ;  /* 0x00007400ff0477ac */ /* 0x000e620008000800 */
[----:B------:R-:W-:Y:S01]  /*0030*/  HFMA2 R23, -RZ, RZ, 0, 0 ;  /* 0x00000000ff177431 */ /* 0x000fe200000001ff */
[----:B------:R-:W-:Y:S01]  /*0040*/  CS2R R6, SRZ ;  /* 0x0000000000067805 */ /* 0x000fe2000001ff00 */
[----:B------:R-:W0:Y:S01]  /*0050*/  S2R R2, SR_TID.Y ;  /* 0x0000000000027919 */ /* 0x000e220000002200 */
[----:B------:R-:W-:Y:S01]  /*0060*/  IMAD.MOV.U32 R5, RZ, RZ, RZ ;  /* 0x000000ffff057224 */ /* 0x000fe200078e00ff */
[----:B------:R-:W-:Y:S02]  /*0070*/  CS2R R8, SRZ ;  /* 0x0000000000087805 */ /* 0x000fe4000001ff00 */
[----:B------:R-:W-:Y:S01]  /*0080*/  CS2R R10, SRZ ;  /* 0x00000000000a7805 */ /* 0x000fe2000001ff00 */
[----:B------:R-:W2:Y:S01]  /*0090*/  S2R R3, SR_TID.X ;  /* 0x0000000000037919 */ /* 0x000ea20000002100 */
[----:B------:R-:W-:Y:S01]  /*00a0*/  IMAD.MOV.U32 R21, RZ, RZ, RZ ;  /* 0x000000ffff157224 */ /* 0x000fe200078e00ff */
[----:B------:R-:W-:Y:S01]  /*00b0*/  MOV R43, RZ ;  /* 0x000000ff002b7202 */ /* 0x000fe20000000f00 */
[----:B------:R-:W-:Y:S01]  /*00c0*/  IMAD.MOV.U32 R39, RZ, RZ, RZ ;  /* 0x000000ffff277224 */ /* 0x000fe200078e00ff */
[----:B------:R-:W3:Y:S01]  /*00d0*/  S2R R22, SR_CTAID.X ;  /* 0x0000000000167919 */ /* 0x000ee20000002500 */
[----:B------:R-:W-:Y:S01]  /*00e0*/  IMAD.MOV.U32 R41, RZ, RZ, RZ ;  /* 0x000000ffff297224 */ /* 0x000fe200078e00ff */
[----:B------:R-:W-:Y:S01]  /*00f0*/  CS2R R36, SRZ ;  /* 0x0000000000247805 */ /* 0x000fe2000001ff00 */
[----:B------:R-:W-:Y:S01]  /*0100*/  IMAD.MOV.U32 R0, RZ, RZ, RZ ;  /* 0x000000ffff007224 */ /* 0x000fe200078e00ff */
[----:B------:R-:W4:Y:S01]  /*0110*/  LDCU.64 UR10, c[0x0][0x358] ;  /* 0x00006b00ff0a77ac */ /* 0x000f220008000a00 */
[----:B------:R-:W-:Y:S01]  /*0120*/  IMAD.MOV.U32 R35, RZ, RZ, RZ ;  /* 0x000000ffff237224 */ /* 0x000fe200078e00ff */
[----:B-1----:R-:W-:Y:S01]  /*0130*/  UISETP.GE.AND UP0, UPT, UR4, 0x1, UPT ;  /* 0x000000010400788c */ /* 0x002fe2000bf06270 */
[----:B0-----:R-:W-:Y:S01]  /*0140*/  LEA R13, R13, R2, 0x3 ;  /* 0x000000020d0d7211 */ /* 0x001fe200078e18ff */
[----:B--2---:R-:W-:-:S04]  /*0150*/  IMAD.SHL.U32 R25, R3, 0x4, RZ ;  /* 0x0000000403197824 */ /* 0x004fc800078e00ff */
[----:B------:R-:W-:Y:S01]  /*0160*/  IMAD.SHL.U32 R20, R13, 0x4, RZ ;  /* 0x000000040d147824 */ /* 0x000fe200078e00ff */
[----:B---3--:R-:W-:Y:S02]  /*0170*/  LEA R22, R22, R25, 0x5 ;  /* 0x0000001916167211 */ /* 0x008fe400078e28ff */
[----:B----4-:R-:W-:Y:S05]  /*0180*/  BRA.U !UP0, `(.L_x_0) ;  /* 0x00000009084c7547 */ /* 0x010fea000b800000 */
[----:B------:R-:W-:Y:S02]  /*0190*/  IMAD R24, R3, -0x3, R22 ;  /* 0xfffffffd03187824 */ /* 0x000fe400078e0216 */
[----:B------:R-:W-:Y:S02]  /*01a0*/  IMAD.MOV.U32 R34, RZ, RZ, RZ ;  /* 0x000000ffff227224 */ /* 0x000fe400078e00ff */
[----:B------:R-:W-:-:S07]  /*01b0*/  IMAD.MOV.U32 R6, RZ, RZ, RZ ;  /* 0x000000ffff067224 */ /* 0x000fce00078e00ff */
.L_x_3:
[----:B------:R-:W0:Y:S01]  /*01c0*/  S2R R13, SR_CTAID.Y ;  /* 0x00000000000d7919 */ /* 0x000e220000002600 */
[----:B------:R-:W1:Y:S01]  /*01d0*/  S2UR UR5, SR_CgaCtaId ;  /* 0x00000000000579c3 */ /* 0x000e620000008800 */
[----:B------:R-:W2:Y:S01]  /*01e0*/  LDCU UR9, c[0x0][0x3a0] ;  /* 0x00007400ff0977ac */ /* 0x000ea20008000800 */
[----:B------:R-:W-:Y:S01]  /*01f0*/  LEA R4, R2, R25, 0x7 ;  /* 0x0000001902047211 */ /* 0x000fe200078e38ff */
[----:B------:R-:W3:Y:S01]  /*0200*/  S2R R12, SR_CTAID.X ;  /* 0x00000000000c7919 */ /* 0x000ee20000002500 */
[C---:B------:R-:W-:Y:S01]  /*0210*/  IMAD R18, R34.reuse, 0x20, R3 ;  /* 0x0000002022127824 */ /* 0x040fe200078e0203 */
[----:B------:R-:W4:Y:S01]  /*0220*/  LDCU UR7, c[0x0][0x39c] ;  /* 0x00007380ff0777ac */ /* 0x000f220008000800 */
[----:B------:R-:W-:Y:S02]  /*0230*/  IMAD R19, R34, 0x20, R2 ;  /* 0x0000002022137824 */ /* 0x000fe400078e0202 */
[----:B------:R-:W-:Y:S01]  /*0240*/  VIADD R4, R4, 0x40 ;  /* 0x0000004004047836 */ /* 0x000fe20000000000 */
[----:B------:R-:W-:Y:S01]  /*0250*/  UMOV UR4, 0x400 ;  /* 0x0000040000047882 */ /* 0x000fe20000000000 */
[----:B------:R-:W0:Y:S01]  /*0260*/  LDCU UR8, c[0x0][0x398] ;  /* 0x00007300ff0877ac */ /* 0x000e220008000800 */
[----:B------:R-:W0:Y:S01]  /*0270*/  LDCU.64 UR12, c[0x0][0x380] ;  /* 0x00007000ff0c77ac */ /* 0x000e220008000a00 */
[----:B--2---:R-:W-:Y:S01]  /*0280*/  ISETP.GE.AND P3, PT, R18, UR9, PT ;  /* 0x0000000912007c0c */ /* 0x004fe2000bf66270 */
[----:B-1----:R-:W-:-:S02]  /*0290*/  ULEA UR6, UR5, UR4, 0x18 ;  /* 0x0000000405067291 */ /* 0x002fc4000f8ec0ff */
[----:B------:R-:W-:-:S04]  /*02a0*/  UIADD3 UR4, UPT, UPT, UR4, 0x1000, URZ ;  /* 0x0000100004047890 */ /* 0x000fc8000fffe0ff */
[----:B------:R-:W-:Y:S01]  /*02b0*/  ULEA UR4, UR5, UR4, 0x18 ;  /* 0x0000000405047291 */ /* 0x000fe2000f8ec0ff */
[----:B0-----:R-:W-:Y:S02]  /*02c0*/  LEA R26, R13, R2, 0x5 ;  /* 0x000000020d1a7211 */ /* 0x001fe400078e28ff */
[----:B------:R-:W-:Y:S01]  /*02d0*/  IADD3 R28, PT, PT, R4, UR6, RZ ;  /* 0x00000006041c7c10 */ /* 0x000fe2000fffe0ff */
[----:B---3--:R-:W-:Y:S02]  /*02e0*/  IMAD R12, R12, 0x20, R3 ;  /* 0x000000200c0c7824 */ /* 0x008fe400078e0203 */
[----:B------:R-:W-:Y:S02]  /*02f0*/  IMAD R27, R26, UR9, RZ ;  /* 0x000000091a1b7c24 */ /* 0x000fe4000f8e02ff */
[----:B----4-:R-:W-:Y:S02]  /*0300*/  IMAD R29, R19, UR7, R12 ;  /* 0x00000007131d7c24 */ /* 0x010fe4000f8e020c */
[----:B------:R-:W-:-:S02]  /*0310*/  IMAD.IADD R31, R18, 0x1, R27 ;  /* 0x00000001121f7824 */ /* 0x000fc400078e021b */
[----:B------:R-:W-:Y:S01]  /*0320*/  VIADD R30, R4, UR4 ;  /* 0x00000004041e7c36 */ /* 0x000fe20008000000 */
[----:B------:R-:W-:-:S06]  /*0330*/  UMOV UR4, URZ ;  /* 0x000000ff00047c82 */ /* 0x000fcc0008000000 */
.L_x_1:
[----:B------:R-:W-:Y:S01]  /*0340*/  ISETP.GE.OR P5, PT, R26, UR8, P3 ;  /* 0x000000081a007c0c */ /* 0x000fe20009fa6670 */
[----:B------:R-:W0:Y:S08]  /*0350*/  LDC R32, c[0x0][0x39c] ;  /* 0x0000e700ff207b82 */ /* 0x000e300000000800 */
[----:B------:R-:W1:Y:S08]  /*0360*/  LDC R4, c[0x0][0x3a0] ;  /* 0x0000e800ff047b82 */ /* 0x000e700000000800 */
[----:B------:R-:W2:Y:S08]  /*0370*/  @!P5 LDC.64 R12, c[0x0][0x380] ;  /* 0x0000e000ff0cdb82 */ /* 0x000eb00000000a00 */
[----:B------:R-:W3:Y:S01]  /*0380*/  LDC.64 R14, c[0x0][0x388] ;  /* 0x0000e200ff0e7b82 */ /* 0x000ee20000000a00 */
[----:B0-----:R-:W-:-:S04]  /*0390*/  ISETP.GE.AND P2, PT, R24, R32, PT ;  /* 0x000000201800720c */ /* 0x001fc80003f46270 */
[----:B-1----:R-:W-:Y:S01]  /*03a0*/  ISETP.GE.OR P2, PT, R19, R4, P2 ;  /* 0x000000041300720c */ /* 0x002fe20001746670 */
[----:B--2---:R-:W-:-:S06]  /*03b0*/  @!P5 IMAD.WIDE.U32 R16, R31, 0x4, R12 ;  /* 0x000000041f10d825 */ /* 0x004fcc00078e000c */
[----:B------:R0:W2:Y:S01]  /*03c0*/  @!P5 LDG.E R17, desc[UR10][R16.64] ;  /* 0x0000000a1011d981 */ /* 0x0000a2000c1e1900 */
[----:B---3--:R-:W-:-:S05]  /*03d0*/  IMAD.WIDE R14, R29, 0x4, R14 ;  /* 0x000000041d0e7825 */ /* 0x008fca00078e020e */
[----:B------:R-:W3:Y:S01]  /*03e0*/  @!P2 LDG.E R33, desc[UR10][R14.64] ;  /* 0x0000000a0e21a981 */ /* 0x000ee2000c1e1900 */
[C---:B------:R-:W-:Y:S01]  /*03f0*/  IADD3 R13, P0, PT, R18.reuse, R27, RZ ;  /* 0x0000001b120d7210 */ /* 0x040fe20007f1e0ff */
[----:B------:R-:W-:Y:S01]  /*0400*/  VIADD R45, R18, 0x8 ;  /* 0x00000008122d7836 */ /* 0x000fe20000000000 */
[----:B------:R-:W-:Y:S01]  /*0410*/  ISETP.GE.AND P1, PT, R26, UR8, PT ;  /* 0x000000081a007c0c */ /* 0x000fe2000bf26270 */
[----:B0-----:R-:W-:Y:S01]  /*0420*/  VIADD R16, R24, 0x8 ;  /* 0x0000000818107836 */ /* 0x001fe20000000000 */
[----:B------:R-:W-:Y:S02]  /*0430*/  IADD3.X R38, PT, PT, RZ, RZ, RZ, P0, !PT ;  /* 0x000000ffff267210 */ /* 0x000fe400007fe4ff */
[----:B------:R-:W-:Y:S02]  /*0440*/  LEA R12, P0, R13, UR12, 0x2 ;  /* 0x0000000c0d0c7c11 */ /* 0x000fe4000f8010ff */
[----:B------:R-:W-:Y:S02]  /*0450*/  ISETP.LT.AND P4, PT, R45, R4, !P1 ;  /* 0x000000042d00720c */ /* 0x000fe40004f81270 */
[----:B------:R-:W-:-:S02]  /*0460*/  LEA.HI.X R13, R13, UR13, R38, 0x2, P0 ;  /* 0x0000000d0d0d7c11 */ /* 0x000fc400080f1426 */
[----:B------:R-:W-:Y:S02]  /*0470*/  ISETP.GE.AND P0, PT, R19, R4, PT ;  /* 0x000000041300720c */ /* 0x000fe40003f06270 */
[----:B------:R-:W-:Y:S01]  /*0480*/  IADD3 R45, PT, PT, R18, 0x10, RZ ;  /* 0x00000010122d7810 */ /* 0x000fe20007ffe0ff */
[----:B--2---:R0:W-:Y:S04]  /*0490*/  @!P5 STS [R28+-0x40], R17 ;  /* 0xffffc0111c00d388 */ /* 0x0041e80000000800 */
[----:B------:R-:W-:Y:S01]  /*04a0*/  @P5 STS [R28+-0x40], RZ ;  /* 0xffffc0ff1c005388 */ /* 0x000fe20000000800 */
[----:B------:R-:W-:Y:S01]  /*04b0*/  ISETP.LT.AND P5, PT, R16, R32, !P0 ;  /* 0x000000201000720c */ /* 0x000fe200047a1270 */
[----:B------:R-:W-:Y:S02]  /*04c0*/  VIADD R16, R18, 0x18 ;  /* 0x0000001812107836 */ /* 0x000fe40000000000 */
[----:B---3--:R1:W-:Y:S01]  /*04d0*/  @!P2 STS [R30+-0x40], R33 ;  /* 0xffffc0211e00a388 */ /* 0x0083e20000000800 */
[----:B0-----:R-:W-:-:S03]  /*04e0*/  VIADD R17, R24, 0x10 ;  /* 0x0000001018117836 */ /* 0x001fc60000000000 */
[----:B------:R-:W-:Y:S01]  /*04f0*/  @P2 STS [R30+-0x40], RZ ;  /* 0xffffc0ff1e002388 */ /* 0x000fe20000000800 */
[----:B------:R-:W-:Y:S02]  /*0500*/  ISETP.LT.AND P2, PT, R45, R4, !P1 ;  /* 0x000000042d00720c */ /* 0x000fe40004f41270 */
[----:B------:R-:W-:Y:S02]  /*0510*/  ISETP.LT.AND P6, PT, R17, R32, !P0 ;  /* 0x000000201100720c */ /* 0x000fe400047c1270 */
[----:B------:R-:W-:Y:S01]  /*0520*/  IADD3 R17, PT, PT, R24, 0x18, RZ ;  /* 0x0000001818117810 */ /* 0x000fe20007ffe0ff */
[----:B-1----:R-:W2:Y:S01]  /*0530*/  @P5 LDG.E R33, desc[UR10][R14.64+0x20] ;  /* 0x0000200a0e215981 */ /* 0x002ea2000c1e1900 */
[----:B------:R-:W-:Y:S02]  /*0540*/  ISETP.LT.AND P1, PT, R16, R4, !P1 ;  /* 0x000000041000720c */ /* 0x000fe40004f21270 */
[----:B------:R-:W-:Y:S02]  /*0550*/  ISETP.LT.AND P0, PT, R17, R32, !P0 ;  /* 0x000000201100720c */ /* 0x000fe40004701270 */
[----:B------:R-:W3:Y:S04]  /*0560*/  @P4 LDG.E R17, desc[UR10][R12.64+0x20] ;  /* 0x0000200a0c114981 */ /* 0x000ee8000c1e1900 */
[----:B------:R-:W4:Y:S04]  /*0570*/  @P2 LDG.E R45, desc[UR10][R12.64+0x40] ;  /* 0x0000400a0c2d2981 */ /* 0x000f28000c1e1900 */
[----:B------:R-:W5:Y:S04]  /*0580*/  @P6 LDG.E R16, desc[UR10][R14.64+0x40] ;  /* 0x0000400a0e106981 */ /* 0x000f68000c1e1900 */
[----:B------:R-:W5:Y:S04]  /*0590*/  @P1 LDG.E R38, desc[UR10][R12.64+0x60] ;  /* 0x0000600a0c261981 */ /* 0x000f68000c1e1900 */
[----:B------:R-:W5:Y:S01]  /*05a0*/  @P0 LDG.E R40, desc[UR10][R14.64+0x60] ;  /* 0x0000600a0e280981 */ /* 0x000f62000c1e1900 */
[----:B------:R-:W-:-:S03]  /*05b0*/  UISETP.GE.U32.AND UP0, UPT, UR4, 0x18, UPT ;  /* 0x000000180400788c */ /* 0x000fc6000bf06070 */
[----:B------:R-:W-:Y:S01]  /*05c0*/  @!P4 STS [R28+-0x20], RZ ;  /* 0xffffe0ff1c00c388 */ /* 0x000fe20000000800 */
[----:B------:R-:W-:Y:S01]  /*05d0*/  UIADD3 UR5, UPT, UPT, UR4, 0x8, URZ ;  /* 0x0000000804057890 */ /* 0x000fe2000fffe0ff */
[----:B------:R-:W-:Y:S01]  /*05e0*/  IMAD R29, R32, 0x8, R29 ;  /* 0x00000008201d7824 */ /* 0x000fe200078e021d */
[----:B------:R-:W-:Y:S01]  /*05f0*/  LEA R27, R4, R27, 0x3 ;  /* 0x0000001b041b7211 */ /* 0x000fe200078e18ff */
[----:B------:R-:W-:Y:S02]  /*0600*/  VIADD R26, R26, 0x8 ;  /* 0x000000081a1a7836 */ /* 0x000fe40000000000 */
[----:B------:R-:W-:Y:S02]  /*0610*/  IMAD R31, R4, 0x8, R31 ;  /* 0x00000008041f7824 */ /* 0x000fe400078e021f */
[----:B------:R-:W-:Y:S01]  /*0620*/  VIADD R19, R19, 0x8 ;  /* 0x0000000813137836 */ /* 0x000fe20000000000 */
[----:B------:R-:W-:Y:S01]  /*0630*/  UMOV UR4, UR5 ;  /* 0x0000000500047c82 */ /* 0x000fe20008000000 */
[----:B---3--:R-:W-:Y:S04]  /*0640*/  @P4 STS [R28+-0x20], R17 ;  /* 0xffffe0111c004388 */ /* 0x008fe80000000800 */
[----:B------:R-:W-:Y:S04]  /*0650*/  @!P5 STS [R30+-0x20], RZ ;  /* 0xffffe0ff1e00d388 */ /* 0x000fe80000000800 */
[----:B--2---:R-:W-:Y:S04]  /*0660*/  @P5 STS [R30+-0x20], R33 ;  /* 0xffffe0211e005388 */ /* 0x004fe80000000800 */
[----:B------:R-:W-:Y:S04]  /*0670*/  @!P2 STS [R28], RZ ;  /* 0x000000ff1c00a388 */ /* 0x000fe80000000800 */
[----:B----4-:R-:W-:Y:S04]  /*0680*/  @P2 STS [R28], R45 ;  /* 0x0000002d1c002388 */ /* 0x010fe80000000800 */
[----:B------:R-:W-:Y:S04]  /*0690*/  @!P6 STS [R30], RZ ;  /* 0x000000ff1e00e388 */ /* 0x000fe80000000800 */
[----:B-----5:R-:W-:Y:S04]  /*06a0*/  @P6 STS [R30], R16 ;  /* 0x000000101e006388 */ /* 0x020fe80000000800 */
[----:B------:R-:W-:Y:S04]  /*06b0*/  @!P1 STS [R28+0x20], RZ ;  /* 0x000020ff1c009388 */ /* 0x000fe80000000800 */
[----:B------:R0:W-:Y:S04]  /*06c0*/  @P1 STS [R28+0x20], R38 ;  /* 0x000020261c001388 */ /* 0x0001e80000000800 */
[----:B------:R-:W-:Y:S04]  /*06d0*/  @!P0 STS [R30+0x20], RZ ;  /* 0x000020ff1e008388 */ /* 0x000fe80000000800 */
[----:B------:R1:W-:Y:S01]  /*06e0*/  @P0 STS [R30+0x20], R40 ;  /* 0x000020281e000388 */ /* 0x0003e20000000800 */
[----:B0-----:R-:W-:Y:S01]  /*06f0*/  IADD3 R28, PT, PT, R28, 0x400, RZ ;  /* 0x000004001c1c7810 */ /* 0x001fe20007ffe0ff */
[----:B-1----:R-:W-:Y:S01]  /*0700*/  VIADD R30, R30, 0x400 ;  /* 0x000004001e1e7836 */ /* 0x002fe20000000000 */
[----:B------:R-:W-:Y:S06]  /*0710*/  BRA.U !UP0, `(.L_x_1) ;  /* 0xfffffffd08087547 */ /* 0x000fec000b83ffff */
[----:B------:R-:W0:Y:S08]  /*0720*/  S2UR UR5, SR_CgaCtaId ;  /* 0x00000000000579c3 */ /* 0x000e300000008800 */
[----:B------:R-:W-:Y:S06]  /*0730*/  BAR.SYNC.DEFER_BLOCKING 0x0 ;  /* 0x0000000000007b1d */ /* 0x000fec0000010000 */
[----:B------:R-:W-:-:S02]  /*0740*/  UMOV UR4, 0x400 ;  /* 0x0000040000047882 */ /* 0x000fc40000000000 */
[----:B------:R-:W-:Y:S02]  /*0750*/  UIADD3 UR7, UPT, UPT, UR4, 0x1000, URZ ;  /* 0x0000100004077890 */ /* 0x000fe4000fffe0ff */
[----:B0-----:R-:W-:Y:S02]  /*0760*/  ULEA UR6, UR5, UR4, 0x18 ;  /* 0x0000000405067291 */ /* 0x001fe4000f8ec0ff */
[----:B------:R-:W-:Y:S01]  /*0770*/  ULEA UR7, UR5, UR7, 0x18 ;  /* 0x0000000705077291 */ /* 0x000fe2000f8ec0ff */
[----:B------:R-:W-:-:S11]  /*0780*/  UMOV UR4, URZ ;  /* 0x000000ff00047c82 */ /* 0x000fd60008000000 */
.L_x_2:
[----:B------:R-:W-:Y:S02]  /*0790*/  ULEA UR5, UR4, UR6, 0x2 ;  /* 0x0000000604057291 */ /* 0x000fe4000f8e10ff */
[----:B------:R-:W-:Y:S02]  /*07a0*/  ULEA UR8, UR4, UR7, 0x7 ;  /* 0x0000000704087291 */ /* 0x000fe4000f8e38ff */
[----:B------:R-:W-:Y:S02]  /*07b0*/  UIADD3 UR4, UPT, UPT, UR4, 0x2, URZ ;  /* 0x0000000204047890 */ /* 0x000fe4000fffe0ff */
[----:B------:R-:W-:Y:S02]  /*07c0*/  LEA R40, R2, UR5, 0x9 ;  /* 0x0000000502287c11 */ /* 0x000fe4000f8e48ff */
[----:B------:R-:W-:Y:S01]  /*07d0*/  LEA R38, R3, UR8, 0x4 ;  /* 0x0000000803267c11 */ /* 0x000fe2000f8e20ff */
[----:B------:R-:W-:Y:S02]  /*07e0*/  UISETP.NE.AND UP0, UPT, UR4, 0x20, UPT ;  /* 0x000000200400788c */ /* 0x000fe4000bf05270 */
[----:B------:R-:W-:Y:S04]  /*07f0*/  LDS.64 R26, [R40] ;  /* 0x00000000281a7984 */ /* 0x000fe80000000a00 */
[----:B------:R-:W0:Y:S04]  /*0800*/  LDS.128 R12, [R38] ;  /* 0x00000000260c7984 */ /* 0x000e280000000c00 */
[----:B------:R-:W1:Y:S04]  /*0810*/  LDS.64 R28, [R40+0x80] ;  /* 0x00008000281c7984 */ /* 0x000e680000000a00 */
[----:B------:R-:W2:Y:S04]  /*0820*/  LDS.64 R30, [R40+0x100] ;  /* 0x00010000281e7984 */ /* 0x000ea80000000a00 */
[----:B------:R-:W3:Y:S04]  /*0830*/  LDS.64 R32, [R40+0x180] ;  /* 0x0001800028207984 */ /* 0x000ee80000000a00 */
[----:B------:R-:W4:Y:S01]  /*0840*/  LDS.128 R16, [R38+0x80] ;  /* 0x0000800026107984 */ /* 0x000f220000000c00 */
[C---:B0-----:R-:W-:Y:S01]  /*0850*/  FFMA R37, R26.reuse, R12, R37 ;  /* 0x0000000c1a257223 */ /* 0x041fe20000000025 */
[C---:B------:R-:W-:Y:S01]  /*0860*/  FFMA R36, R26.reuse, R13, R36 ;  /* 0x0000000d1a247223 */ /* 0x040fe20000000024 */
[C---:B------:R-:W-:Y:S01]  /*0870*/  FFMA R35, R26.reuse, R14, R35 ;  /* 0x0000000e1a237223 */ /* 0x040fe20000000023 */
[----:B------:R-:W-:Y:S01]  /*0880*/  FFMA R0, R26, R15, R0 ;  /* 0x0000000f1a007223 */ /* 0x000fe20000000000 */
[----:B-1----:R-:W-:Y:S01]  /*0890*/  FFMA R43, R12, R28, R43 ;  /* 0x0000001c0c2b7223 */ /* 0x002fe2000000002b */
[C---:B------:R-:W-:Y:S01]  /*08a0*/  FFMA R26, R28.reuse, R13, R41 ;  /* 0x0000000d1c1a7223 */ /* 0x040fe20000000029 */
[C---:B------:R-:W-:Y:S01]  /*08b0*/  FFMA R39, R28.reuse, R14, R39 ;  /* 0x0000000e1c277223 */ /* 0x040fe20000000027 */
[----:B------:R-:W-:Y:S01]  /*08c0*/  FFMA R10, R28, R15, R10 ;  /* 0x0000000f1c0a7223 */ /* 0x000fe2000000000a */
[----:B--2---:R-:W-:Y:S01]  /*08d0*/  FFMA R23, R12, R30, R23 ;  /* 0x0000001e0c177223 */ /* 0x004fe20000000017 */
[C---:B------:R-:W-:Y:S01]  /*08e0*/  FFMA R28, R30.reuse, R13, R21 ;  /* 0x0000000d1e1c7223 */ /* 0x040fe20000000015 */
[C---:B------:R-:W-:Y:S01]  /*08f0*/  FFMA R11, R30.reuse, R14, R11 ;  /* 0x0000000e1e0b7223 */ /* 0x040fe2000000000b */
[----:B------:R-:W-:Y:S01]  /*0900*/  FFMA R8, R30, R15, R8 ;  /* 0x0000000f1e087223 */ /* 0x000fe20000000008 */
[----:B---3--:R-:W-:Y:S01]  /*0910*/  FFMA R9, R12, R32, R9 ;  /* 0x000000200c097223 */ /* 0x008fe20000000009 */
[C---:B------:R-:W-:Y:S01]  /*0920*/  FFMA R12, R32.reuse, R13, R7 ;  /* 0x0000000d200c7223 */ /* 0x040fe20000000007 */
[C---:B------:R-:W-:Y:S01]  /*0930*/  FFMA R5, R32.reuse, R14, R5 ;  /* 0x0000000e20057223 */ /* 0x040fe20000000005 */
[----:B------:R-:W-:Y:S01]  /*0940*/  FFMA R6, R32, R15, R6 ;  /* 0x0000000f20067223 */ /* 0x000fe20000000006 */
[C---:B----4-:R-:W-:Y:S01]  /*0950*/  FFMA R37, R16.reuse, R27, R37 ;  /* 0x0000001b10257223 */ /* 0x050fe20000000025 */
[C---:B------:R-:W-:Y:S01]  /*0960*/  FFMA R36, R27.reuse, R17, R36 ;  /* 0x000000111b247223 */ /* 0x040fe20000000024 */
[C---:B------:R-:W-:Y:S01]  /*0970*/  FFMA R35, R27.reuse, R18, R35 ;  /* 0x000000121b237223 */ /* 0x040fe20000000023 */
[----:B------:R-:W-:Y:S01]  /*0980*/  FFMA R0, R27, R19, R0 ;  /* 0x000000131b007223 */ /* 0x000fe20000000000 */
[-C--:B------:R-:W-:Y:S01]  /*0990*/  FFMA R43, R16, R29.reuse, R43 ;  /* 0x0000001d102b7223 */ /* 0x080fe2000000002b */
[-C--:B------:R-:W-:Y:S01]  /*09a0*/  FFMA R41, R17, R29.reuse, R26 ;  /* 0x0000001d11297223 */ /* 0x080fe2000000001a */
[-C--:B------:R-:W-:Y:S01]  /*09b0*/  FFMA R39, R18, R29.reuse, R39 ;  /* 0x0000001d12277223 */ /* 0x080fe20000000027 */
        /* <DEDUP_REMOVED lines=9> */
[----:B------:R-:W-:Y:S06]  /*0a50*/  BRA.U UP0, `(.L_x_2) ;  /* 0xfffffffd004c7547 */ /* 0x000fec000b83ffff */
[----:B------:R-:W-:Y:S01]  /*0a60*/  VIADD R4, R4, 0x1f ;  /* 0x0000001f04047836 */ /* 0x000fe20000000000 */
[----:B------:R-:W-:Y:S01]  /*0a70*/  IADD3 R34, PT, PT, R34, 0x1, RZ ;  /* 0x0000000122227810 */ /* 0x000fe20007ffe0ff */
[----:B------:R-:W-:Y:S03]  /*0a80*/  BAR.SYNC.DEFER_BLOCKING 0x0 ;  /* 0x0000000000007b1d */ /* 0x000fe60000010000 */
[----:B------:R-:W-:-:S04]  /*0a90*/  SHF.R.U32.HI R13, RZ, 0x5, R4 ;  /* 0x00000005ff0d7819 */ /* 0x000fc80000011604 */
[----:B------:R-:W-:-:S13]  /*0aa0*/  ISETP.NE.AND P0, PT, R34, R13, PT ;  /* 0x0000000d2200720c */ /* 0x000fda0003f05270 */
[----:B------:R-:W-:Y:S05]  /*0ab0*/  @P0 BRA `(.L_x_3) ;  /* 0xfffffff400c00947 */ /* 0x000fea000383ffff */
.L_x_0:
[----:B------:R-:W0:Y:S01]  /*0ac0*/  LDCU.64 UR6, c[0x0][0x398] ;  /* 0x00007300ff0677ac */ /* 0x000e220008000a00 */
[----:B------:R-:W-:Y:S01]  /*0ad0*/  VIADD R25, R20, 0x1 ;  /* 0x0000000114197836 */ /* 0x000fe20000000000 */
[----:B------:R-:W-:Y:S01]  /*0ae0*/  SHF.R.S32.HI R4, RZ, 0x1f, R22 ;  /* 0x0000001fff047819 */ /* 0x000fe20000011416 */
[C---:B------:R-:W-:Y:S01]  /*0af0*/  VIADD R2, R22.reuse, 0x1 ;  /* 0x0000000116027836 */ /* 0x040fe20000000000 */
[----:B------:R-:W1:Y:S01]  /*0b00*/  LDCU.64 UR4, c[0x0][0x390] ;  /* 0x00007200ff0477ac */ /* 0x000e620008000a00 */
[C---:B------:R-:W-:Y:S01]  /*0b10*/  VIADD R18, R22.reuse, 0x2 ;  /* 0x0000000216127836 */ /* 0x040fe20000000000 */
[----:B0-----:R-:W-:Y:S01]  /*0b20*/  ISETP.GE.AND P2, PT, R22, UR7, PT ;  /* 0x0000000716007c0c */ /* 0x001fe2000bf46270 */
[----:B------:R-:W-:Y:S01]  /*0b30*/  IMAD R17, R20, UR7, RZ ;  /* 0x0000000714117c24 */ /* 0x000fe2000f8e02ff */
[----:B------:R-:W-:Y:S02]  /*0b40*/  ISETP.GE.AND P3, PT, R2, UR7, PT ;  /* 0x0000000702007c0c */ /* 0x000fe4000bf66270 */
[----:B------:R-:W-:-:S02]  /*0b50*/  ISETP.GE.OR P1, PT, R20, UR6, P2 ;  /* 0x0000000614007c0c */ /* 0x000fc40009726670 */
[----:B------:R-:W-:Y:S02]  /*0b60*/  ISETP.GE.OR P6, PT, R25, UR6, P2 ;  /* 0x0000000619007c0c */ /* 0x000fe400097c6670 */
[----:B------:R-:W-:Y:S02]  /*0b70*/  ISETP.GE.OR P5, PT, R20, UR6, P3 ;  /* 0x0000000614007c0c */ /* 0x000fe40009fa6670 */
[----:B------:R-:W-:-:S07]  /*0b80*/  IADD3 R19, PT, PT, R17, UR7, RZ ;  /* 0x0000000711137c10 */ /* 0x000fce000fffe0ff */
[----:B------:R-:W0:Y:S01]  /*0b90*/  @!P1 LDC.64 R12, c[0x0][0x390] ;  /* 0x0000e400ff0c9b82 */ /* 0x000e220000000a00 */
[----:B------:R-:W-:-:S07]  /*0ba0*/  @!P1 IADD3 R3, PT, PT, R22, R17, RZ ;  /* 0x0000001116039210 */ /* 0x000fce0007ffe0ff */
[----:B------:R-:W2:Y:S01]  /*0bb0*/  @!P6 LDC.64 R14, c[0x0][0x390] ;  /* 0x0000e400ff0eeb82 */ /* 0x000ea20000000a00 */
[----:B0-----:R-:W-:Y:S01]  /*0bc0*/  @!P1 IMAD.WIDE R12, R3, 0x4, R12 ;  /* 0x00000004030c9825 */ /* 0x001fe200078e020c */
[----:B------:R-:W-:-:S04]  /*0bd0*/  IADD3 R3, P0, PT, R22, R17, RZ ;  /* 0x0000001116037210 */ /* 0x000fc80007f1e0ff */
[----:B------:R-:W-:Y:S01]  /*0be0*/  LEA.HI.X.SX32 R16, R17, R4, 0x1, P0 ;  /* 0x0000000411107211 */ /* 0x000fe200000f0eff */
[----:B------:R0:W-:Y:S01]  /*0bf0*/  @!P1 STG.E desc[UR10][R12.64], R37 ;  /* 0x000000250c009986 */ /* 0x0001e2000c10190a */
[C---:B-1----:R-:W-:Y:S01]  /*0c00*/  LEA R2, P4, R3.reuse, UR4, 0x2 ;  /* 0x0000000403027c11 */ /* 0x042fe2000f8810ff */
[----:B------:R-:W-:Y:S01]  /*0c10*/  @!P6 IMAD.IADD R17, R22, 0x1, R19 ;  /* 0x000000011611e824 */ /* 0x000fe200078e0213 */
[----:B------:R-:W-:Y:S01]  /*0c20*/  ISETP.GE.AND P0, PT, R18, UR7, PT ;  /* 0x0000000712007c0c */ /* 0x000fe2000bf06270 */
[----:B------:R-:W-:Y:S01]  /*0c30*/  VIADD R18, R22, 0x3 ;  /* 0x0000000316127836 */ /* 0x000fe20000000000 */
[----:B------:R-:W-:Y:S01]  /*0c40*/  LEA.HI.X R3, R3, UR5, R16, 0x2, P4 ;  /* 0x0000000503037c11 */ /* 0x000fe2000a0f1410 */
[----:B--2---:R-:W-:Y:S01]  /*0c50*/  @!P6 IMAD.WIDE R16, R17, 0x4, R14 ;  /* 0x000000041110e825 */ /* 0x004fe200078e020e */
[----:B------:R-:W-:Y:S02]  /*0c60*/  ISETP.GE.OR P4, PT, R20, UR6, P0 ;  /* 0x0000000614007c0c */ /* 0x000fe40008786670 */
[----:B------:R-:W-:Y:S01]  /*0c70*/  ISETP.GE.AND P1, PT, R18, UR7, PT ;  /* 0x0000000712007c0c */ /* 0x000fe2000bf26270 */
[----:B------:R-:W-:Y:S01]  /*0c80*/  @!P5 STG.E desc[UR10][R2.64+0x4], R36 ;  /* 0x000004240200d986 */ /* 0x000fe2000c10190a */
[----:B------:R-:W-:-:S02]  /*0c90*/  VIADD R18, R20, 0x2 ;  /* 0x0000000214127836 */ /* 0x000fc40000000000 */
[C---:B------:R-:W-:Y:S02]  /*0ca0*/  ISETP.GE.OR P5, PT, R20.reuse, UR6, P1 ;  /* 0x0000000614007c0c */ /* 0x040fe40008fa6670 */
[----:B------:R-:W-:-:S05]  /*0cb0*/  IADD3 R20, PT, PT, R20, 0x3, RZ ;  /* 0x0000000314147810 */ /* 0x000fca0007ffe0ff */
[----:B------:R-:W-:Y:S01]  /*0cc0*/  @!P4 STG.E desc[UR10][R2.64+0x8], R35 ;  /* 0x000008230200c986 */ /* 0x000fe2000c10190a */
[----:B------:R-:W-:Y:S02]  /*0cd0*/  ISETP.GE.OR P4, PT, R18, UR6, P2 ;  /* 0x0000000612007c0c */ /* 0x000fe40009786670 */
[----:B------:R-:W-:-:S03]  /*0ce0*/  ISETP.GE.OR P2, PT, R20, UR6, P2 ;  /* 0x0000000614007c0c */ /* 0x000fc60009746670 */
[----:B------:R1:W-:Y:S01]  /*0cf0*/  @!P5 STG.E desc[UR10][R2.64+0xc], R0 ;  /* 0x00000c000200d986 */ /* 0x0003e2000c10190a */
[----:B------:R-:W-:-:S03]  /*0d00*/  IADD3 R15, P5, PT, R22, R19, RZ ;  /* 0x00000013160f7210 */ /* 0x000fc60007fbe0ff */
[----:B------:R2:W-:Y:S01]  /*0d10*/  @!P6 STG.E desc[UR10][R16.64], R43 ;  /* 0x0000002b1000e986 */ /* 0x0005e2000c10190a */
[----:B------:R-:W-:Y:S02]  /*0d20*/  ISETP.GE.OR P6, PT, R25, UR6, P3 ;  /* 0x0000000619007c0c */ /* 0x000fe40009fc6670 */
[----:B------:R-:W-:Y:S01]  /*0d30*/  LEA.HI.X.SX32 R24, R19, R4, 0x1, P5 ;  /* 0x0000000413187211 */ /* 0x000fe200028f0eff */
[----:B0-----:R-:W0:Y:S01]  /*0d40*/  @!P4 LDC.64 R12, c[0x0][0x390] ;  /* 0x0000e400ff0ccb82 */ /* 0x001e220000000a00 */
[----:B------:R-:W-:Y:S01]  /*0d50*/  LEA R14, P5, R15, UR4, 0x2 ;  /* 0x000000040f0e7c11 */ /* 0x000fe2000f8a10ff */
[----:B------:R-:W-:-:S03]  /*0d60*/  VIADD R19, R19, UR7 ;  /* 0x0000000713137c36 */ /* 0x000fc60008000000 */
[----:B------:R-:W-:Y:S02]  /*0d70*/  LEA.HI.X R15, R15, UR5, R24, 0x2, P5 ;  /* 0x000000050f0f7c11 */ /* 0x000fe4000a8f1418 */
[C---:B------:R-:W-:Y:S01]  /*0d80*/  ISETP.GE.OR P5, PT, R25.reuse, UR6, P0 ;  /* 0x0000000619007c0c */ /* 0x040fe200087a6670 */
[----:B-1----:R-:W1:Y:S01]  /*0d90*/  @!P2 LDC.64 R2, c[0x0][0x390] ;  /* 0x0000e400ff02ab82 */ /* 0x002e620000000a00 */
[----:B--2---:R-:W-:Y:S01]  /*0da0*/  @!P4 IADD3 R17, PT, PT, R22, R19, RZ ;  /* 0x000000131611c210 */ /* 0x004fe20007ffe0ff */
[----:B------:R-:W-:Y:S01]  /*0db0*/  @!P6 STG.E desc[UR10][R14.64+0x4], R41 ;  /* 0x000004290e00e986 */ /* 0x000fe2000c10190a */
[----:B------:R-:W-:-:S09]  /*0dc0*/  ISETP.GE.OR P6, PT, R25, UR6, P1 ;  /* 0x0000000619007c0c */ /* 0x000fd20008fc6670 */
[----:B------:R-:W-:Y:S01]  /*0dd0*/  @!P5 STG.E desc[UR10][R14.64+0x8], R39 ;  /* 0x000008270e00d986 */ /* 0x000fe2000c10190a */
[----:B------:R-:W-:-:S03]  /*0de0*/  IADD3 R0, P5, PT, R22, R19, RZ ;  /* 0x0000001316007210 */ /* 0x000fc60007fbe0ff */
[----:B------:R2:W-:Y:S01]  /*0df0*/  @!P6 STG.E desc[UR10][R14.64+0xc], R10 ;  /* 0x00000c0a0e00e986 */ /* 0x0005e2000c10190a */
[----:B------:R-:W-:Y:S01]  /*0e00*/  ISETP.GE.OR P6, PT, R18, UR6, P3 ;  /* 0x0000000612007c0c */ /* 0x000fe20009fc6670 */
[----:B0-----:R-:W-:Y:S01]  /*0e10*/  @!P4 IMAD.WIDE R16, R17, 0x4, R12 ;  /* 0x000000041110c825 */ /* 0x001fe200078e020c */
[C---:B------:R-:W-:Y:S02]  /*0e20*/  LEA.HI.X.SX32 R13, R19.reuse, R4, 0x1, P5 ;  /* 0x00000004130d7211 */ /* 0x040fe400028f0eff */
[----:B------:R-:W-:Y:S01]  /*0e30*/  LEA R12, P5, R0, UR4, 0x2 ;  /* 0x00000004000c7c11 */ /* 0x000fe2000f8a10ff */
[----:B------:R-:W-:Y:S01]  /*0e40*/  VIADD R19, R19, UR7 ;  /* 0x0000000713137c36 */ /* 0x000fe20008000000 */
[----:B------:R0:W-:Y:S01]  /*0e50*/  @!P4 STG.E desc[UR10][R16.64], R23 ;  /* 0x000000171000c986 */ /* 0x0001e2000c10190a */
[----:B------:R-:W-:Y:S02]  /*0e60*/  ISETP.GE.OR P4, PT, R18, UR6, P0 ;  /* 0x0000000612007c0c */ /* 0x000fe40008786670 */
[----:B------:R-:W-:-:S02]  /*0e70*/  LEA.HI.X R13, R0, UR5, R13, 0x2, P5 ;  /* 0x00000005000d7c11 */ /* 0x000fc4000a8f140d */
[----:B------:R-:W-:Y:S02]  /*0e80*/  ISETP.GE.OR P5, PT, R18, UR6, P1 ;  /* 0x0000000612007c0c */ /* 0x000fe40008fa6670 */
[----:B------:R-:W-:Y:S01]  /*0e90*/  ISETP.GE.OR P3, PT, R20, UR6, P3 ;  /* 0x0000000614007c0c */ /* 0x000fe20009f66670 */
[----:B------:R0:W-:Y:S01]  /*0ea0*/  @!P6 STG.E desc[UR10][R12.64+0x4], R21 ;  /* 0x000004150c00e986 */ /* 0x0001e2000c10190a */
[-C--:B------:R-:W-:Y:S02]  /*0eb0*/  IADD3 R0, P6, PT, R22, R19.reuse, RZ ;  /* 0x0000001316007210 */ /* 0x080fe40007fde0ff */
[C---:B------:R-:W-:Y:S02]  /*0ec0*/  ISETP.GE.OR P0, PT, R20.reuse, UR6, P0 ;  /* 0x0000000614007c0c */ /* 0x040fe40008706670 */
[----:B------:R-:W-:Y:S01]  /*0ed0*/  ISETP.GE.OR P1, PT, R20, UR6, P1 ;  /* 0x0000000614007c0c */ /* 0x000fe20008f26670 */
[----:B------:R0:W-:Y:S01]  /*0ee0*/  @!P4 STG.E desc[UR10][R12.64+0x8], R11 ;  /* 0x0000080b0c00c986 */ /* 0x0001e2000c10190a */
[----:B--2---:R-:W-:-:S02]  /*0ef0*/  @!P2 IADD3 R15, PT, PT, R22, R19, RZ ;  /* 0x00000013160fa210 */ /* 0x004fc40007ffe0ff */
[----:B------:R-:W-:Y:S01]  /*0f00*/  LEA.HI.X.SX32 R19, R19, R4, 0x1, P6 ;  /* 0x0000000413137211 */ /* 0x000fe200030f0eff */
[----:B------:R0:W-:Y:S01]  /*0f10*/  @!P5 STG.E desc[UR10][R12.64+0xc], R8 ;  /* 0x00000c080c00d986 */ /* 0x0001e2000c10190a */
[----:B------:R-:W-:Y:S01]  /*0f20*/  LEA R14, P6, R0, UR4, 0x2 ;  /* 0x00000004000e7c11 */ /* 0x000fe2000f8c10ff */
[----:B-1----:R-:W-:-:S03]  /*0f30*/  @!P2 IMAD.WIDE R2, R15, 0x4, R2 ;  /* 0x000000040f02a825 */ /* 0x002fc600078e0202 */
[----:B------:R-:W-:Y:S02]  /*0f40*/  LEA.HI.X R15, R0, UR5, R19, 0x2, P6 ;  /* 0x00000005000f7c11 */ /* 0x000fe4000b0f1413 */
[----:B------:R0:W-:Y:S04]  /*0f50*/  @!P2 STG.E desc[UR10][R2.64], R9 ;  /* 0x000000090200a986 */ /* 0x0001e8000c10190a */
[----:B------:R0:W-:Y:S04]  /*0f60*/  @!P3 STG.E desc[UR10][R14.64+0x4], R7 ;  /* 0x000004070e00b986 */ /* 0x0001e8000c10190a */
[----:B------:R0:W-:Y:S01]  /*0f70*/  @!P0 STG.E desc[UR10][R14.64+0x8], R5 ;  /* 0x000008050e008986 */ /* 0x0001e2000c10190a */
[----:B------:R-:W-:Y:S05]  /*0f80*/  @P1 EXIT ;  /* 0x000000000000194d */ /* 0x000fea0003800000 */
[----:B------:R-:W-:Y:S01]  /*0f90*/  STG.E desc[UR10][R14.64+0xc], R6 ;  /* 0x00000c060e007986 */ /* 0x000fe2000c10190a */
[----:B------:R-:W-:Y:S05]  /*0fa0*/  EXIT ;  /* 0x000000000000794d */ /* 0x000fea0003800000 */
.L_x_4:
[----:B------:R-:W-:-:S00]  /*0fb0*/  BRA `(.L_x_4) ;  /* 0xfffffffc00fc7947 */ /* 0x000fc0000383ffff */
[----:B------:R-:W-:-:S00]  /*0fc0*/  NOP ;  /* 0x0000000000007918 */ /* 0x000fc00000000000 */
        /* <DEDUP_REMOVED lines=11> */
.L_x_5:


//--------------------- .nv.shared._Z16tiling_reg_blockPfS_S_iii --------------------------
	.section	.nv.shared._Z16tiling_reg_blockPfS_S_iii,"aw",@nobits
	.sectionflags	@""
	.align	4
.nv.shared._Z16tiling_reg_blockPfS_S_iii:
	.zero		9216


//--------------------- .nv.shared.reserved.0     --------------------------
	.section	.nv.shared.reserved.0,"aw",@nobits
	.weak		__nv_reservedSMEM_offset_0_alias
	.size		__nv_reservedSMEM_offset_0_alias, 0, 64
	.other		__nv_reservedSMEM_offset_0_alias,@"STO_CUDA_RESERVED_SHARED STV_DEFAULT"
__nv_reservedSMEM_offset_0_alias:
	.zero		0
	.zero		64


//--------------------- .nv.constant0._Z16tiling_reg_blockPfS_S_iii --------------------------
	.section	.nv.constant0._Z16tiling_reg_blockPfS_S_iii,"a",@progbits
	.sectionflags	@""
	.align	4
.nv.constant0._Z16tiling_reg_blockPfS_S_iii:
	.zero		932


//--------------------- SYMBOLS --------------------------

	.type		.nv.reservedSmem.offset0,@object
	.size		.nv.reservedSmem.offset0,0x4
	.type		.nv.reservedSmem.cap,@object
	.size		.nv.reservedSmem.cap,0x4
